	.headerflags	@"EF_CUDA_TEXMODE_UNIFIED EF_CUDA_64BIT_ADDRESS EF_CUDA_ACCELERATORS EF_CUDA_SM90 EF_CUDA_VIRTUAL_SM(EF_CUDA_SM90)"
	.elftype	@"ET_EXEC"


//--------------------- .nv.info                  --------------------------
	.section	.nv.info,"",@"SHT_CUDA_INFO"
	.align	4


	//----- nvinfo : EIATTR_REGCOUNT
	.align		4
        /*0000*/ 	.byte	0x04, 0x2f
        /*0002*/ 	.short	(.L_1 - .L_0)
	.align		4
.L_0:
        /*0004*/ 	.word	index@(triton_poi_fused_add_convolution_mul_23)
        /*0008*/ 	.word	0x00000040


	//----- nvinfo : EIATTR_MIN_STACK_SIZE
	.align		4
.L_1:
        /*000c*/ 	.byte	0x04, 0x12
        /*000e*/ 	.short	(.L_3 - .L_2)
	.align		4
.L_2:
        /*0010*/ 	.word	index@(triton_poi_fused_add_convolution_mul_23)
        /*0014*/ 	.word	0x00000000


	//----- nvinfo : EIATTR_FRAME_SIZE
	.align		4
.L_3:
        /*0018*/ 	.byte	0x04, 0x11
        /*001a*/ 	.short	(.L_5 - .L_4)
	.align		4
.L_4:
        /*001c*/ 	.word	index@(triton_poi_fused_add_convolution_mul_23)
        /*0020*/ 	.word	0x00000000


	//----- nvinfo : EIATTR_MIN_STACK_SIZE
	.align		4
.L_5:
        /*0024*/ 	.byte	0x04, 0x12
        /*0026*/ 	.short	(.L_7 - .L_6)
	.align		4
.L_6:
        /*0028*/ 	.word	index@(triton_poi_fused_add_convolution_mul_23)
        /*002c*/ 	.word	0x00000000
.L_7:


//--------------------- .nv.info.triton_poi_fused_add_convolution_mul_23 --------------------------
	.section	.nv.info.triton_poi_fused_add_convolution_mul_23,"",@"SHT_CUDA_INFO"
	.sectionflags	@""
	.align	4


	//----- nvinfo : EIATTR_CUDA_API_VERSION
	.align		4
        /*0000*/ 	.byte	0x04, 0x37
        /*0002*/ 	.short	(.L_9 - .L_8)
.L_8:
        /*0004*/ 	.word	0x0000007c


	//----- nvinfo : EIATTR_KPARAM_INFO
	.align		4
.L_9:
        /*0008*/ 	.byte	0x04, 0x17
        /*000a*/ 	.short	(.L_11 - .L_10)
.L_10:
        /*000c*/ 	.word	0x00000000
        /*0010*/ 	.short	0x0009
        /*0012*/ 	.short	0x0044
        /*0014*/ 	.byte	0x00, 0xf0, 0x11, 0x00


	//----- nvinfo : EIATTR_KPARAM_INFO
	.align		4
.L_11:
        /*0018*/ 	.byte	0x04, 0x17
        /*001a*/ 	.short	(.L_13 - .L_12)
.L_12:
        /*001c*/ 	.word	0x00000000
        /*0020*/ 	.short	0x0008
        /*0022*/ 	.short	0x0040
        /*0024*/ 	.byte	0x00, 0xf0, 0x11, 0x00


	//----- nvinfo : EIATTR_KPARAM_INFO
	.align		4
.L_13:
        /*0028*/ 	.byte	0x04, 0x17
        /*002a*/ 	.short	(.L_15 - .L_14)
.L_14:
        /*002c*/ 	.word	0x00000000
        /*0030*/ 	.short	0x0007
        /*0032*/ 	.short	0x0038
        /*0034*/ 	.byte	0x00, 0xf4, 0x21, 0x00


	//----- nvinfo : EIATTR_KPARAM_INFO
	.align		4
.L_15:
        /*0038*/ 	.byte	0x04, 0x17
        /*003a*/ 	.short	(.L_17 - .L_16)
.L_16:
        /*003c*/ 	.word	0x00000000
        /*0040*/ 	.short	0x0006
        /*0042*/ 	.short	0x0030
        /*0044*/ 	.byte	0x00, 0xf4, 0x21, 0x00


	//----- nvinfo : EIATTR_KPARAM_INFO
	.align		4
.L_17:
        /*0048*/ 	.byte	0x04, 0x17
        /*004a*/ 	.short	(.L_19 - .L_18)
.L_18:
        /*004c*/ 	.word	0x00000000
        /*0050*/ 	.short	0x0005
        /*0052*/ 	.short	0x0028
        /*0054*/ 	.byte	0x00, 0xf4, 0x21, 0x00


	//----- nvinfo : EIATTR_KPARAM_INFO
	.align		4
.L_19:
        /*0058*/ 	.byte	0x04, 0x17
        /*005a*/ 	.short	(.L_21 - .L_20)
.L_20:
        /*005c*/ 	.word	0x00000000
        /*0060*/ 	.short	0x0004
        /*0062*/ 	.short	0x0020
        /*0064*/ 	.byte	0x00, 0xf4, 0x21, 0x00


	//----- nvinfo : EIATTR_KPARAM_INFO
	.align		4
.L_21:
        /*0068*/ 	.byte	0x04, 0x17
        /*006a*/ 	.short	(.L_23 - .L_22)
.L_22:
        /*006c*/ 	.word	0x00000000
        /*0070*/ 	.short	0x0003
        /*0072*/ 	.short	0x0018
        /*0074*/ 	.byte	0x00, 0xf4, 0x21, 0x00


	//----- nvinfo : EIATTR_KPARAM_INFO
	.align		4
.L_23:
        /*0078*/ 	.byte	0x04, 0x17
        /*007a*/ 	.short	(.L_25 - .L_24)
.L_24:
        /*007c*/ 	.word	0x00000000
        /*0080*/ 	.short	0x0002
        /*0082*/ 	.short	0x0010
        /*0084*/ 	.byte	0x00, 0xf4, 0x21, 0x00


	//----- nvinfo : EIATTR_KPARAM_INFO
	.align		4
.L_25:
        /*0088*/ 	.byte	0x04, 0x17
        /*008a*/ 	.short	(.L_27 - .L_26)
.L_26:
        /*008c*/ 	.word	0x00000000
        /*0090*/ 	.short	0x0001
        /*0092*/ 	.short	0x0008
        /*0094*/ 	.byte	0x00, 0xf4, 0x21, 0x00


	//----- nvinfo : EIATTR_KPARAM_INFO
	.align		4
.L_27:
        /*0098*/ 	.byte	0x04, 0x17
        /*009a*/ 	.short	(.L_29 - .L_28)
.L_28:
        /*009c*/ 	.word	0x00000000
        /*00a0*/ 	.short	0x0000
        /*00a2*/ 	.short	0x0000
        /*00a4*/ 	.byte	0x00, 0xf4, 0x21, 0x00


	//----- nvinfo : EIATTR_SPARSE_MMA_MASK
	.align		4
.L_29:
        /*00a8*/ 	.byte	0x03, 0x50
        /*00aa*/ 	.short	0x0000


	//----- nvinfo : EIATTR_MAXREG_COUNT
	.align		4
        /*00ac*/ 	.byte	0x03, 0x1b
        /*00ae*/ 	.short	0x00ff


	//----- nvinfo : EIATTR_EXIT_INSTR_OFFSETS
	.align		4
        /*00b0*/ 	.byte	0x04, 0x1c
        /*00b2*/ 	.short	(.L_31 - .L_30)


	//   ....[0]....
.L_30:
        /*00b4*/ 	.word	0x00000ea0


	//   ....[1]....
        /*00b8*/ 	.word	0x00000ef0


	//----- nvinfo : EIATTR_REQNTID
	.align		4
.L_31:
        /*00bc*/ 	.byte	0x04, 0x10
        /*00be*/ 	.short	(.L_33 - .L_32)
.L_32:
        /*00c0*/ 	.word	0x00000100
        /*00c4*/ 	.word	0x00000001
        /*00c8*/ 	.word	0x00000001


	//----- nvinfo : EIATTR_CBANK_PARAM_SIZE
	.align		4
.L_33:
        /*00cc*/ 	.byte	0x03, 0x19
        /*00ce*/ 	.short	0x0048


	//----- nvinfo : EIATTR_PARAM_CBANK
	.align		4
        /*00d0*/ 	.byte	0x04, 0x0a
        /*00d2*/ 	.short	(.L_35 - .L_34)
	.align		4
.L_34:
        /*00d4*/ 	.word	index@(.nv.constant0.triton_poi_fused_add_convolution_mul_23)
        /*00d8*/ 	.short	0x0210
        /*00da*/ 	.short	0x0048


	//----- nvinfo : EIATTR_SW_WAR
	.align		4
.L_35:
        /*00dc*/ 	.byte	0x04, 0x36
        /*00de*/ 	.short	(.L_37 - .L_36)
.L_36:
        /*00e0*/ 	.word	0x00000008
.L_37:


//--------------------- .nv.callgraph             --------------------------
	.section	.nv.callgraph,"",@"SHT_CUDA_CALLGRAPH"
	.align	4
	.sectionentsize	8
	.align		4
        /*0000*/ 	.word	0x00000000
	.align		4
        /*0004*/ 	.word	0xffffffff
	.align		4
        /*0008*/ 	.word	0x00000000
	.align		4
        /*000c*/ 	.word	0xfffffffe
	.align		4
        /*0010*/ 	.word	0x00000000
	.align		4
        /*0014*/ 	.word	0xfffffffd
	.align		4
        /*0018*/ 	.word	0x00000000
	.align		4
        /*001c*/ 	.word	0xfffffffc


//--------------------- .text.triton_poi_fused_add_convolution_mul_23 --------------------------
	.section	.text.triton_poi_fused_add_convolution_mul_23,"ax",@progbits
	.sectionflags	@"SHF_BARRIERS=1"
	.align	128
        .global         triton_poi_fused_add_convolution_mul_23
        .type           triton_poi_fused_add_convolution_mul_23,@function
        .size           triton_poi_fused_add_convolution_mul_23,(.L_x_1 - triton_poi_fused_add_convolution_mul_23)
        .other          triton_poi_fused_add_convolution_mul_23,@"STO_CUDA_ENTRY STV_DEFAULT"
triton_poi_fused_add_convolution_mul_23:
.text.triton_poi_fused_add_convolution_mul_23:
[----:B------:R-:W0:Y:S01]  /*0000*/  LDC R1, c[0x0][0x28] ;  /* 0x00000a00ff017b82 */ /* 0x000e220000000800 */
[----:B------:R-:W1:Y:S07]  /*0010*/  S2R R0, SR_CTAID.X ;  /* 0x0000000000007919 */ /* 0x000e6e0000002500 */
[----:B------:R-:W2:Y:S01]  /*0020*/  LDC.64 R4, c[0x0][0x220] ;  /* 0x00008800ff047b82 */ /* 0x000ea20000000a00 */
[----:B------:R-:W-:Y:S02]  /*0030*/  CS2R R20, SRZ ;  /* 0x0000000000147805 */ /* 0x000fe4000001ff00 */
[----:B------:R-:W-:Y:S01]  /*0040*/  CS2R R22, SRZ ;  /* 0x0000000000167805 */ /* 0x000fe2000001ff00 */
[----:B------:R-:W3:Y:S01]  /*0050*/  S2R R3, SR_TID.X ;  /* 0x0000000000037919 */ /* 0x000ee20000002100 */
[----:B------:R-:W-:Y:S01]  /*0060*/  ULDC.64 UR6, c[0x0][0x208] ;  /* 0x0000820000067ab9 */ /* 0x000fe20000000a00 */
[----:B------:R-:W4:Y:S02]  /*0070*/  S2R R2, SR_CTAID.Y ;  /* 0x0000000000027919 */ /* 0x000f240000002600 */
[----:B------:R-:W5:Y:S08]  /*0080*/  LDC.64 R28, c[0x0][0x228] ;  /* 0x00008a00ff1c7b82 */ /* 0x000f700000000a00 */
[----:B------:R-:W5:Y:S01]  /*0090*/  LDC.64 R30, c[0x0][0x230] ;  /* 0x00008c00ff1e7b82 */ /* 0x000f620000000a00 */
[----:B------:R-:W-:-:S02]  /*00a0*/  CS2R R16, SRZ ;  /* 0x0000000000107805 */ /* 0x000fc4000001ff00 */
[----:B------:R-:W-:Y:S02]  /*00b0*/  CS2R R18, SRZ ;  /* 0x0000000000127805 */ /* 0x000fe4000001ff00 */
[----:B------:R-:W-:Y:S02]  /*00c0*/  CS2R R12, SRZ ;  /* 0x00000000000c7805 */ /* 0x000fe4000001ff00 */
[----:B------:R-:W-:Y:S02]  /*00d0*/  CS2R R14, SRZ ;  /* 0x00000000000e7805 */ /* 0x000fe4000001ff00 */
[----:B------:R-:W-:Y:S02]  /*00e0*/  CS2R R8, SRZ ;  /* 0x0000000000087805 */ /* 0x000fe4000001ff00 */
[----:B------:R-:W-:Y:S02]  /*00f0*/  CS2R R10, SRZ ;  /* 0x00000000000a7805 */ /* 0x000fe4000001ff00 */
[----:B------:R-:W-:-:S02]  /*0100*/  CS2R R24, SRZ ;  /* 0x0000000000187805 */ /* 0x000fc4000001ff00 */
[----:B------:R-:W-:Y:S02]  /*0110*/  CS2R R26, SRZ ;  /* 0x00000000001a7805 */ /* 0x000fe4000001ff00 */
[----:B------:R-:W-:Y:S01]  /*0120*/  CS2R R6, SRZ ;  /* 0x0000000000067805 */ /* 0x000fe2000001ff00 */
[----:B------:R-:W5:Y:S01]  /*0130*/  LDC.64 R32, c[0x0][0x218] ;  /* 0x00008600ff207b82 */ /* 0x000f620000000a00 */
[----:B-1----:R-:W-:-:S07]  /*0140*/  SHF.L.U32 R0, R0, 0x6, RZ ;  /* 0x0000000600007819 */ /* 0x002fce00000006ff */
[----:B------:R-:W1:Y:S01]  /*0150*/  LDC.64 R52, c[0x0][0x210] ;  /* 0x00008400ff347b82 */ /* 0x000e620000000a00 */
[----:B---3--:R-:W-:Y:S02]  /*0160*/  SHF.L.U32 R49, R3, 0x2, RZ ;  /* 0x0000000203317819 */ /* 0x008fe400000006ff */
[----:B------:R-:W-:Y:S02]  /*0170*/  SHF.R.U32.HI R3, RZ, 0x4, R3 ;  /* 0x00000004ff037819 */ /* 0x000fe40000011603 */
[----:B------:R-:W-:Y:S01]  /*0180*/  LOP3.LUT R51, R0, 0x3c, R49, 0xf8, !PT ;  /* 0x0000003c00337812 */ /* 0x000fe200078ef831 */
[----:B----4-:R-:W-:Y:S01]  /*0190*/  IMAD.SHL.U32 R48, R2, 0x40, RZ ;  /* 0x0000004002307824 */ /* 0x010fe200078e00ff */
[----:B------:R-:W-:Y:S01]  /*01a0*/  SGXT.U32 R3, R3, 0x4 ;  /* 0x000000040303781a */ /* 0x000fe20000000000 */
[----:B------:R-:W3:Y:S01]  /*01b0*/  LDC.64 R60, c[0x0][0x238] ;  /* 0x00008e00ff3c7b82 */ /* 0x000ee20000000a00 */
[C---:B------:R-:W-:Y:S01]  /*01c0*/  ISETP.GE.AND P0, PT, R51.reuse, 0x80, PT ;  /* 0x000000803300780c */ /* 0x040fe20003f06270 */
[----:B--2---:R-:W-:Y:S01]  /*01d0*/  IMAD.WIDE R4, R51, 0x4, R4 ;  /* 0x0000000433047825 */ /* 0x004fe200078e0204 */
[----:B------:R-:W-:-:S02]  /*01e0*/  LOP3.LUT R34, R48, R3, RZ, 0xfc, !PT ;  /* 0x0000000330227212 */ /* 0x000fc400078efcff */
[----:B------:R-:W-:Y:S02]  /*01f0*/  LOP3.LUT R36, R48, 0x10, R3, 0xfe, !PT ;  /* 0x0000001030247812 */ /* 0x000fe400078efe03 */
[----:B------:R-:W-:Y:S02]  /*0200*/  LOP3.LUT R38, R48, 0x20, R3, 0xfe, !PT ;  /* 0x0000002030267812 */ /* 0x000fe400078efe03 */
[----:B------:R-:W-:Y:S02]  /*0210*/  LOP3.LUT R40, R48, 0x30, R3, 0xfe, !PT ;  /* 0x0000003030287812 */ /* 0x000fe400078efe03 */
[-C--:B------:R-:W-:Y:S01]  /*0220*/  LEA R59, R34, R51.reuse, 0x7 ;  /* 0x00000033223b7211 */ /* 0x080fe200078e38ff */
[----:B------:R-:W-:Y:S01]  /*0230*/  IMAD R57, R38, 0x80, R51 ;  /* 0x0000008026397824 */ /* 0x000fe200078e0233 */
[-C--:B------:R-:W-:Y:S01]  /*0240*/  LEA R55, R36, R51.reuse, 0x7 ;  /* 0x0000003324377211 */ /* 0x080fe200078e38ff */
[----:B------:R2:W4:Y:S01]  /*0250*/  @!P0 LDG.E.EL.128 R20, desc[UR6][R4.64] ;  /* 0x0000000604148981 */ /* 0x000522000c2e1d00 */
[----:B------:R-:W-:Y:S01]  /*0260*/  LEA R35, R40, R51, 0x7 ;  /* 0x0000003328237211 */ /* 0x000fe200078e38ff */
[----:B-----5:R-:W-:-:S04]  /*0270*/  IMAD.WIDE R36, R59, 0x4, R28 ;  /* 0x000000043b247825 */ /* 0x020fc800078e021c */
[----:B0-----:R-:W-:Y:S01]  /*0280*/  IMAD.WIDE R46, R51, 0x4, R30 ;  /* 0x00000004332e7825 */ /* 0x001fe200078e021e */
[----:B------:R0:W4:Y:S01]  /*0290*/  @!P0 LDG.E.EL.128 R16, desc[UR6][R36.64] ;  /* 0x0000000624108981 */ /* 0x000122000c2e1d00 */
[----:B--2---:R-:W-:Y:S02]  /*02a0*/  CS2R R4, SRZ ;  /* 0x0000000000047805 */ /* 0x004fe4000001ff00 */
[--C-:B------:R-:W-:Y:S01]  /*02b0*/  IMAD.WIDE R38, R55, 0x4, R28.reuse ;  /* 0x0000000437267825 */ /* 0x100fe200078e021c */
[----:B------:R-:W4:Y:S03]  /*02c0*/  @!P0 LDG.E.EL.128 R24, desc[UR6][R46.64] ;  /* 0x000000062e188981 */ /* 0x000f26000c2e1d00 */
[--C-:B------:R-:W-:Y:S01]  /*02d0*/  IMAD.WIDE R40, R57, 0x4, R28.reuse ;  /* 0x0000000439287825 */ /* 0x100fe200078e021c */
[----:B------:R2:W5:Y:S03]  /*02e0*/  @!P0 LDG.E.EL.128 R12, desc[UR6][R38.64] ;  /* 0x00000006260c8981 */ /* 0x000566000c2e1d00 */
[----:B------:R-:W-:Y:S01]  /*02f0*/  IMAD.WIDE R44, R35, 0x4, R28 ;  /* 0x00000004232c7825 */ /* 0x000fe200078e021c */
[----:B------:R0:W5:Y:S04]  /*0300*/  @!P0 LDG.E.EL.128 R8, desc[UR6][R40.64] ;  /* 0x0000000628088981 */ /* 0x000168000c2e1d00 */
[----:B------:R2:W5:Y:S01]  /*0310*/  @!P0 LDG.E.EL.128 R4, desc[UR6][R44.64] ;  /* 0x000000062c048981 */ /* 0x000562000c2e1d00 */
[----:B------:R-:W-:-:S02]  /*0320*/  CS2R R28, SRZ ;  /* 0x00000000001c7805 */ /* 0x000fc4000001ff00 */
[----:B------:R-:W-:Y:S01]  /*0330*/  CS2R R30, SRZ ;  /* 0x00000000001e7805 */ /* 0x000fe2000001ff00 */
[----:B------:R-:W-:Y:S01]  /*0340*/  IMAD.WIDE R42, R51, 0x4, R32 ;  /* 0x00000004332a7825 */ /* 0x000fe200078e0220 */
[----:B------:R-:W-:Y:S02]  /*0350*/  CS2R R32, SRZ ;  /* 0x0000000000207805 */ /* 0x000fe4000001ff00 */
[----:B0-----:R-:W-:Y:S01]  /*0360*/  CS2R R36, SRZ ;  /* 0x0000000000247805 */ /* 0x001fe2000001ff00 */
[--C-:B-1----:R-:W-:Y:S01]  /*0370*/  IMAD.WIDE R58, R59, 0x4, R52.reuse ;  /* 0x000000043b3a7825 */ /* 0x102fe200078e0234 */
[----:B------:R0:W5:Y:S01]  /*0380*/  @!P0 LDG.E.EL.128 R28, desc[UR6][R42.64] ;  /* 0x000000062a1c8981 */ /* 0x000162000c2e1d00 */
[----:B--2---:R-:W-:Y:S02]  /*0390*/  CS2R R38, SRZ ;  /* 0x0000000000267805 */ /* 0x004fe4000001ff00 */
[----:B------:R-:W-:Y:S01]  /*03a0*/  IMAD.WIDE R54, R55, 0x4, R52 ;  /* 0x0000000437367825 */ /* 0x000fe200078e0234 */
[----:B------:R-:W-:-:S02]  /*03b0*/  CS2R R40, SRZ ;  /* 0x0000000000287805 */ /* 0x000fc4000001ff00 */
[----:B------:R-:W-:Y:S01]  /*03c0*/  CS2R R44, SRZ ;  /* 0x00000000002c7805 */ /* 0x000fe2000001ff00 */
[--C-:B------:R-:W-:Y:S01]  /*03d0*/  IMAD.WIDE R56, R57, 0x4, R52.reuse ;  /* 0x0000000439387825 */ /* 0x100fe200078e0234 */
[----:B------:R-:W-:Y:S01]  /*03e0*/  CS2R R46, SRZ ;  /* 0x00000000002e7805 */ /* 0x000fe2000001ff00 */
[----:B------:R-:W2:Y:S01]  /*03f0*/  @!P0 LDG.E.EL.128 R36, desc[UR6][R54.64] ;  /* 0x0000000636248981 */ /* 0x000ea2000c2e1d00 */
[----:B0-----:R-:W-:Y:S01]  /*0400*/  CS2R R42, SRZ ;  /* 0x00000000002a7805 */ /* 0x001fe2000001ff00 */
[----:B------:R-:W-:Y:S01]  /*0410*/  IMAD.WIDE R52, R35, 0x4, R52 ;  /* 0x0000000423347825 */ /* 0x000fe200078e0234 */
[----:B------:R-:W-:-:S04]  /*0420*/  CS2R R34, SRZ ;  /* 0x0000000000227805 */ /* 0x000fc8000001ff00 */
[----:B------:R-:W2:Y:S04]  /*0430*/  @!P0 LDG.E.EL.128 R40, desc[UR6][R56.64] ;  /* 0x0000000638288981 */ /* 0x000ea8000c2e1d00 */
[----:B------:R-:W2:Y:S04]  /*0440*/  @!P0 LDG.E.EL.128 R32, desc[UR6][R58.64] ;  /* 0x000000063a208981 */ /* 0x000ea8000c2e1d00 */
[----:B------:R-:W2:Y:S01]  /*0450*/  @!P0 LDG.E.EL.128 R44, desc[UR6][R52.64] ;  /* 0x00000006342c8981 */ /* 0x000ea2000c2e1d00 */
[----:B---3--:R-:W-:-:S04]  /*0460*/  IMAD.WIDE R60, R51, 0x4, R60 ;  /* 0x00000004333c7825 */ /* 0x008fc800078e023c */
[-CC-:B----4-:R-:W-:Y:S01]  /*0470*/  FFMA R16, R16, R20.reuse, R24.reuse ;  /* 0x0000001410107223 */ /* 0x190fe20000000018 */
[-CC-:B-----5:R-:W-:Y:S01]  /*0480*/  FFMA R12, R12, R20.reuse, R24.reuse ;  /* 0x000000140c0c7223 */ /* 0x1a0fe20000000018 */
[-CC-:B------:R-:W-:Y:S01]  /*0490*/  FFMA R50, R8, R20.reuse, R24.reuse ;  /* 0x0000001408327223 */ /* 0x180fe20000000018 */
[----:B------:R-:W-:Y:S01]  /*04a0*/  FFMA R20, R4, R20, R24 ;  /* 0x0000001404147223 */ /* 0x000fe20000000018 */
[-CC-:B------:R-:W-:Y:S02]  /*04b0*/  FFMA R24, R9, R21.reuse, R25.reuse ;  /* 0x0000001509187223 */ /* 0x180fe40000000019 */
[----:B------:R-:W0:Y:S01]  /*04c0*/  LDC.64 R8, c[0x0][0x240] ;  /* 0x00009000ff087b82 */ /* 0x000e220000000a00 */
[-CC-:B------:R-:W-:Y:S01]  /*04d0*/  FFMA R17, R17, R21.reuse, R25.reuse ;  /* 0x0000001511117223 */ /* 0x180fe20000000019 */
[-CC-:B------:R-:W-:Y:S01]  /*04e0*/  FFMA R13, R13, R21.reuse, R25.reuse ;  /* 0x000000150d0d7223 */ /* 0x180fe20000000019 */
[----:B------:R-:W-:Y:S01]  /*04f0*/  FFMA R21, R5, R21, R25 ;  /* 0x0000001505157223 */ /* 0x000fe20000000019 */
[-CC-:B------:R-:W-:Y:S01]  /*0500*/  FFMA R18, R18, R22.reuse, R26.reuse ;  /* 0x0000001612127223 */ /* 0x180fe2000000001a */
[-CC-:B------:R-:W-:Y:S01]  /*0510*/  FFMA R14, R14, R22.reuse, R26.reuse ;  /* 0x000000160e0e7223 */ /* 0x180fe2000000001a */
[-CC-:B------:R-:W-:Y:S01]  /*0520*/  FFMA R25, R10, R22.reuse, R26.reuse ;  /* 0x000000160a197223 */ /* 0x180fe2000000001a */
[----:B------:R-:W-:Y:S01]  /*0530*/  FFMA R22, R6, R22, R26 ;  /* 0x0000001606167223 */ /* 0x000fe2000000001a */
[-CC-:B------:R-:W-:Y:S01]  /*0540*/  FFMA R19, R19, R23.reuse, R27.reuse ;  /* 0x0000001713137223 */ /* 0x180fe2000000001b */
[-CC-:B------:R-:W-:Y:S01]  /*0550*/  FFMA R15, R15, R23.reuse, R27.reuse ;  /* 0x000000170f0f7223 */ /* 0x180fe2000000001b */
[-CC-:B------:R-:W-:Y:S01]  /*0560*/  FFMA R26, R11, R23.reuse, R27.reuse ;  /* 0x000000170b1a7223 */ /* 0x180fe2000000001b */
[----:B------:R-:W-:Y:S01]  /*0570*/  FFMA R23, R7, R23, R27 ;  /* 0x0000001707177223 */ /* 0x000fe2000000001b */
[----:B------:R-:W-:-:S02]  /*0580*/  CS2R R4, SRZ ;  /* 0x0000000000047805 */ /* 0x000fc4000001ff00 */
[----:B------:R-:W-:Y:S02]  /*0590*/  CS2R R6, SRZ ;  /* 0x0000000000067805 */ /* 0x000fe4000001ff00 */
[----:B------:R-:W-:-:S04]  /*05a0*/  CS2R R10, SRZ ;  /* 0x00000000000a7805 */ /* 0x000fc8000001ff00 */
[----:B------:R0:W3:Y:S02]  /*05b0*/  @!P0 LDG.E.EL.128 R4, desc[UR6][R60.64] ;  /* 0x000000063c048981 */ /* 0x0000e4000c2e1d00 */
[----:B0-----:R-:W-:Y:S01]  /*05c0*/  IMAD.WIDE R60, R51, 0x4, R8 ;  /* 0x00000004333c7825 */ /* 0x001fe200078e0208 */
[----:B------:R-:W-:-:S06]  /*05d0*/  CS2R R8, SRZ ;  /* 0x0000000000087805 */ /* 0x000fcc000001ff00 */
[----:B------:R0:W3:Y:S01]  /*05e0*/  @!P0 LDG.E.EL.128 R8, desc[UR6][R60.64] ;  /* 0x000000063c088981 */ /* 0x0000e2000c2e1d00 */
[----:B------:R-:W1:Y:S01]  /*05f0*/  S2R R27, SR_TID.X ;  /* 0x00000000001b7919 */ /* 0x000e620000002100 */
[----:B------:R-:W4:Y:S01]  /*0600*/  S2UR UR5, SR_CgaCtaId ;  /* 0x00000000000579c3 */ /* 0x000f220000008800 */
[C---:B--2---:R-:W-:Y:S01]  /*0610*/  FADD R32, R28.reuse, R32 ;  /* 0x000000201c207221 */ /* 0x044fe20000000000 */
[C---:B------:R-:W-:Y:S01]  /*0620*/  FADD R36, R28.reuse, R36 ;  /* 0x000000241c247221 */ /* 0x040fe20000000000 */
[C---:B------:R-:W-:Y:S01]  /*0630*/  FADD R40, R28.reuse, R40 ;  /* 0x000000281c287221 */ /* 0x040fe20000000000 */
[----:B------:R-:W-:Y:S01]  /*0640*/  FADD R44, R28, R44 ;  /* 0x0000002c1c2c7221 */ /* 0x000fe20000000000 */
[----:B------:R-:W-:Y:S01]  /*0650*/  FADD R33, R29, R33 ;  /* 0x000000211d217221 */ /* 0x000fe20000000000 */
[C---:B------:R-:W-:Y:S01]  /*0660*/  FADD R34, R30.reuse, R34 ;  /* 0x000000221e227221 */ /* 0x040fe20000000000 */
[----:B------:R-:W-:Y:S01]  /*0670*/  FADD R35, R31, R35 ;  /* 0x000000231f237221 */ /* 0x000fe20000000000 */
[----:B------:R-:W-:Y:S01]  /*0680*/  BAR.SYNC.DEFER_BLOCKING 0x0 ;  /* 0x0000000000007b1d */ /* 0x000fe20000010000 */
[----:B------:R-:W-:Y:S01]  /*0690*/  FADD R37, R29, R37 ;  /* 0x000000251d257221 */ /* 0x000fe20000000000 */
[----:B------:R-:W-:Y:S01]  /*06a0*/  FADD R38, R30, R38 ;  /* 0x000000261e267221 */ /* 0x000fe20000000000 */
[----:B------:R-:W-:-:S03]  /*06b0*/  FADD R39, R31, R39 ;  /* 0x000000271f277221 */ /* 0x000fc60000000000 */
[----:B------:R-:W-:Y:S02]  /*06c0*/  UMOV UR4, 0x400 ;  /* 0x0000040000047882 */ /* 0x000fe40000000000 */
[----:B----4-:R-:W-:Y:S01]  /*06d0*/  UPRMT UR4, UR5, 0x654, UR4 ;  /* 0x0000065405047896 */ /* 0x010fe20008000004 */
[----:B-1----:R-:W-:Y:S02]  /*06e0*/  SHF.L.U32 R28, R27, 0x8, RZ ;  /* 0x000000081b1c7819 */ /* 0x002fe400000006ff */
[----:B------:R-:W-:Y:S02]  /*06f0*/  SHF.R.U32.HI R51, RZ, 0x4, R27 ;  /* 0x00000004ff337819 */ /* 0x000fe4000001161b */
[----:B------:R-:W-:Y:S02]  /*0700*/  LOP3.LUT R28, R28, 0xf00, RZ, 0xc0, !PT ;  /* 0x00000f001c1c7812 */ /* 0x000fe400078ec0ff */
[----:B------:R-:W-:Y:S01]  /*0710*/  SGXT.U32 R51, R51, 0x4 ;  /* 0x000000043333781a */ /* 0x000fe20000000000 */
[----:B------:R1:W-:Y:S01]  /*0720*/  @!P0 STG.E.128 desc[UR6][R58.64], R32 ;  /* 0x000000203a008986 */ /* 0x0003e2000c101d06 */
[----:B0-----:R-:W-:-:S02]  /*0730*/  LOP3.LUT R60, R28, 0x80, RZ, 0xfc, !PT ;  /* 0x000000801c3c7812 */ /* 0x001fc400078efcff */
[C---:B------:R-:W-:Y:S01]  /*0740*/  LOP3.LUT R61, R28.reuse, 0xc0, RZ, 0xfc, !PT ;  /* 0x000000c01c3d7812 */ /* 0x040fe200078efcff */
[----:B------:R0:W-:Y:S03]  /*0750*/  @!P0 STG.E.128 desc[UR6][R54.64], R36 ;  /* 0x0000002436008986 */ /* 0x0001e6000c101d06 */
[----:B------:R-:W-:Y:S01]  /*0760*/  LEA.HI R61, R61, UR4, RZ, 0x1e ;  /* 0x000000043d3d7c11 */ /* 0x000fe2000f8ff0ff */
[C---:B------:R-:W-:Y:S01]  /*0770*/  FADD R41, R29.reuse, R41 ;  /* 0x000000291d297221 */ /* 0x040fe20000000000 */
[----:B------:R-:W-:Y:S01]  /*0780*/  FADD R45, R29, R45 ;  /* 0x0000002d1d2d7221 */ /* 0x000fe20000000000 */
[----:B------:R-:W-:Y:S01]  /*0790*/  FADD R43, R31, R43 ;  /* 0x0000002b1f2b7221 */ /* 0x000fe20000000000 */
[C---:B-1----:R-:W-:Y:S02]  /*07a0*/  LOP3.LUT R59, R28.reuse, 0x40, RZ, 0xfc, !PT ;  /* 0x000000401c3b7812 */ /* 0x042fe400078efcff */
[----:B------:R-:W-:-:S02]  /*07b0*/  LOP3.LUT R58, R28, R51, RZ, 0xfc, !PT ;  /* 0x000000331c3a7212 */ /* 0x000fc400078efcff */
[----:B------:R-:W-:Y:S02]  /*07c0*/  LEA.HI R51, R28, UR4, RZ, 0x1e ;  /* 0x000000041c337c11 */ /* 0x000fe4000f8ff0ff */
[----:B0-----:R-:W-:Y:S02]  /*07d0*/  LEA.HI R55, R60, UR4, RZ, 0x1e ;  /* 0x000000043c377c11 */ /* 0x001fe4000f8ff0ff */
[----:B------:R-:W-:Y:S01]  /*07e0*/  LEA.HI R59, R59, UR4, RZ, 0x1e ;  /* 0x000000043b3b7c11 */ /* 0x000fe2000f8ff0ff */
[C---:B------:R-:W-:Y:S01]  /*07f0*/  IMAD R28, R58.reuse, 0x4, R51 ;  /* 0x000000043a1c7824 */ /* 0x040fe200078e0233 */
[C---:B------:R-:W-:Y:S01]  /*0800*/  LEA R54, R58.reuse, R55, 0x2 ;  /* 0x000000373a367211 */ /* 0x040fe200078e10ff */
[C---:B------:R-:W-:Y:S01]  /*0810*/  IMAD R55, R58.reuse, 0x4, R61 ;  /* 0x000000043a377824 */ /* 0x040fe200078e023d */
[----:B------:R-:W-:Y:S01]  /*0820*/  LEA R51, R58, R59, 0x2 ;  /* 0x0000003b3a337211 */ /* 0x000fe200078e10ff */
[----:B------:R-:W-:Y:S01]  /*0830*/  FADD R47, R31, R47 ;  /* 0x0000002f1f2f7221 */ /* 0x000fe20000000000 */
[C---:B------:R-:W-:Y:S01]  /*0840*/  FADD R42, R30.reuse, R42 ;  /* 0x0000002a1e2a7221 */ /* 0x040fe20000000000 */
[----:B------:R-:W-:-:S04]  /*0850*/  FADD R46, R30, R46 ;  /* 0x0000002e1e2e7221 */ /* 0x000fc80000000000 */
[----:B------:R-:W-:Y:S04]  /*0860*/  @!P0 STG.E.128 desc[UR6][R56.64], R40 ;  /* 0x0000002838008986 */ /* 0x000fe8000c101d06 */
[----:B------:R-:W-:Y:S01]  /*0870*/  @!P0 STG.E.128 desc[UR6][R52.64], R44 ;  /* 0x0000002c34008986 */ /* 0x000fe2000c101d06 */
[----:B------:R-:W-:Y:S01]  /*0880*/  LOP3.LUT R48, R48, 0x3c, R49, 0xf8, !PT ;  /* 0x0000003c30307812 */ /* 0x000fe200078ef831 */
[-CC-:B---3--:R-:W-:Y:S01]  /*0890*/  FFMA R29, R32, R4.reuse, R8.reuse ;  /* 0x00000004201d7223 */ /* 0x188fe20000000008 */
[-CC-:B------:R-:W-:Y:S01]  /*08a0*/  FFMA R59, R36, R4.reuse, R8.reuse ;  /* 0x00000004243b7223 */ /* 0x180fe20000000008 */
[-CC-:B------:R-:W-:Y:S01]  /*08b0*/  FFMA R31, R40, R4.reuse, R8.reuse ;  /* 0x00000004281f7223 */ /* 0x180fe20000000008 */
[----:B------:R-:W-:Y:S01]  /*08c0*/  FFMA R61, R44, R4, R8 ;  /* 0x000000042c3d7223 */ /* 0x000fe20000000008 */
[-CC-:B------:R-:W-:Y:S01]  /*08d0*/  FFMA R4, R33, R5.reuse, R9.reuse ;  /* 0x0000000521047223 */ /* 0x180fe20000000009 */
[-CC-:B------:R-:W-:Y:S01]  /*08e0*/  FFMA R8, R37, R5.reuse, R9.reuse ;  /* 0x0000000525087223 */ /* 0x180fe20000000009 */
[-CC-:B------:R-:W-:Y:S01]  /*08f0*/  FFMA R33, R41, R5.reuse, R9.reuse ;  /* 0x0000000529217223 */ /* 0x180fe20000000009 */
[----:B------:R-:W-:Y:S01]  /*0900*/  FFMA R30, R45, R5, R9 ;  /* 0x000000052d1e7223 */ /* 0x000fe20000000009 */
[-C--:B------:R-:W-:Y:S01]  /*0910*/  FFMA R5, R34, R6.reuse, R10 ;  /* 0x0000000622057223 */ /* 0x080fe2000000000a */
[-C--:B------:R-:W-:Y:S01]  /*0920*/  FFMA R34, R35, R7.reuse, R11 ;  /* 0x0000000723227223 */ /* 0x080fe2000000000b */
[----:B------:R-:W-:Y:S01]  /*0930*/  FADD R29, R16, R29 ;  /* 0x0000001d101d7221 */ /* 0x000fe20000000000 */
[----:B------:R-:W-:Y:S01]  /*0940*/  FADD R4, R17, R4 ;  /* 0x0000000411047221 */ /* 0x000fe20000000000 */
[-CC-:B------:R-:W-:Y:S01]  /*0950*/  FFMA R9, R38, R6.reuse, R10.reuse ;  /* 0x0000000626097223 */ /* 0x180fe2000000000a */
[-CC-:B------:R-:W-:Y:S01]  /*0960*/  FFMA R32, R42, R6.reuse, R10.reuse ;  /* 0x000000062a207223 */ /* 0x180fe2000000000a */
[----:B------:R-:W-:Y:S01]  /*0970*/  FFMA R37, R46, R6, R10 ;  /* 0x000000062e257223 */ /* 0x000fe2000000000a */
[----:B------:R-:W-:Y:S01]  /*0980*/  FADD R5, R18, R5 ;  /* 0x0000000512057221 */ /* 0x000fe20000000000 */
[-C--:B------:R-:W-:Y:S01]  /*0990*/  FFMA R6, R39, R7.reuse, R11 ;  /* 0x0000000727067223 */ /* 0x080fe2000000000b */
[----:B------:R-:W-:Y:S01]  /*09a0*/  FADD R16, R19, R34 ;  /* 0x0000002213107221 */ /* 0x000fe20000000000 */
[----:B------:R-:W-:Y:S01]  /*09b0*/  FADD R59, R12, R59 ;  /* 0x0000003b0c3b7221 */ /* 0x000fe20000000000 */
[----:B------:R-:W-:Y:S01]  /*09c0*/  FADD R8, R13, R8 ;  /* 0x000000080d087221 */ /* 0x000fe20000000000 */
[----:B------:R-:W-:Y:S01]  /*09d0*/  STS [R28], R29 ;  /* 0x0000001d1c007388 */ /* 0x000fe20000000800 */
[----:B------:R-:W-:Y:S01]  /*09e0*/  FADD R9, R14, R9 ;  /* 0x000000090e097221 */ /* 0x000fe20000000000 */
[----:B------:R-:W-:Y:S01]  /*09f0*/  FFMA R35, R43, R7, R11 ;  /* 0x000000072b237223 */ /* 0x000fe2000000000b */
[----:B------:R-:W-:Y:S01]  /*0a00*/  FADD R6, R15, R6 ;  /* 0x000000060f067221 */ /* 0x000fe20000000000 */
[----:B------:R-:W-:Y:S01]  /*0a10*/  STS [R51+0x100], R4 ;  /* 0x0001000433007388 */ /* 0x000fe20000000800 */
[----:B------:R-:W-:Y:S01]  /*0a20*/  FADD R31, R50, R31 ;  /* 0x0000001f321f7221 */ /* 0x000fe20000000000 */
[----:B------:R-:W-:-:S02]  /*0a30*/  FADD R24, R24, R33 ;  /* 0x0000002118187221 */ /* 0x000fc40000000000 */
[----:B------:R-:W-:Y:S01]  /*0a40*/  STS [R54+0x200], R5 ;  /* 0x0002000536007388 */ /* 0x000fe20000000800 */
[----:B------:R-:W-:-:S03]  /*0a50*/  FADD R25, R25, R32 ;  /* 0x0000002019197221 */ /* 0x000fc60000000000 */
[----:B------:R0:W-:Y:S01]  /*0a60*/  STS [R55+0x300], R16 ;  /* 0x0003001037007388 */ /* 0x0001e20000000800 */
[----:B------:R-:W-:Y:S01]  /*0a70*/  FFMA R10, R47, R7, R11 ;  /* 0x000000072f0a7223 */ /* 0x000fe2000000000b */
[----:B------:R-:W-:Y:S02]  /*0a80*/  FADD R26, R26, R35 ;  /* 0x000000231a1a7221 */ /* 0x000fe40000000000 */
[----:B------:R-:W-:Y:S01]  /*0a90*/  STS [R28+0x40], R59 ;  /* 0x0000403b1c007388 */ /* 0x000fe20000000800 */
[----:B------:R-:W-:-:S03]  /*0aa0*/  FADD R61, R20, R61 ;  /* 0x0000003d143d7221 */ /* 0x000fc60000000000 */
[----:B------:R-:W-:Y:S01]  /*0ab0*/  STS [R51+0x140], R8 ;  /* 0x0001400833007388 */ /* 0x000fe20000000800 */
[----:B------:R-:W-:Y:S01]  /*0ac0*/  FADD R30, R21, R30 ;  /* 0x0000001e151e7221 */ /* 0x000fe20000000000 */
[----:B------:R-:W-:Y:S01]  /*0ad0*/  FADD R37, R22, R37 ;  /* 0x0000002516257221 */ /* 0x000fe20000000000 */
[----:B------:R-:W-:Y:S01]  /*0ae0*/  SHF.L.U32 R18, R27, 0x2, RZ ;  /* 0x000000021b127819 */ /* 0x000fe200000006ff */
[----:B------:R-:W-:Y:S01]  /*0af0*/  STS [R54+0x240], R9 ;  /* 0x0002400936007388 */ /* 0x000fe20000000800 */
[----:B------:R-:W-:Y:S01]  /*0b00*/  FADD R32, R23, R10 ;  /* 0x0000000a17207221 */ /* 0x000fe20000000000 */
[----:B------:R-:W-:Y:S01]  /*0b10*/  SHF.R.S32.HI R19, RZ, 0x19, R2 ;  /* 0x00000019ff137819 */ /* 0x000fe20000011402 */
[----:B0-----:R-:W0:Y:S01]  /*0b20*/  LDC.64 R16, c[0x0][0x248] ;  /* 0x00009200ff107b82 */ /* 0x001e220000000a00 */
[----:B------:R1:W-:Y:S04]  /*0b30*/  STS [R55+0x340], R6 ;  /* 0x0003400637007388 */ /* 0x0003e80000000800 */
[----:B------:R-:W-:Y:S04]  /*0b40*/  STS [R28+0x80], R31 ;  /* 0x0000801f1c007388 */ /* 0x000fe80000000800 */
[----:B------:R-:W-:Y:S04]  /*0b50*/  STS [R51+0x180], R24 ;  /* 0x0001801833007388 */ /* 0x000fe80000000800 */
[----:B------:R2:W-:Y:S01]  /*0b60*/  STS [R54+0x280], R25 ;  /* 0x0002801936007388 */ /* 0x0005e20000000800 */
[----:B------:R-:W-:-:S03]  /*0b70*/  LOP3.LUT R18, R18, 0x3fc, RZ, 0xc0, !PT ;  /* 0x000003fc12127812 */ /* 0x000fc600078ec0ff */
[----:B------:R-:W-:Y:S04]  /*0b80*/  STS [R55+0x380], R26 ;  /* 0x0003801a37007388 */ /* 0x000fe80000000800 */
[----:B------:R-:W-:Y:S04]  /*0b90*/  STS [R28+0xc0], R61 ;  /* 0x0000c03d1c007388 */ /* 0x000fe80000000800 */
[----:B------:R-:W-:Y:S04]  /*0ba0*/  STS [R51+0x1c0], R30 ;  /* 0x0001c01e33007388 */ /* 0x000fe80000000800 */
[----:B------:R-:W-:Y:S01]  /*0bb0*/  STS [R54+0x2c0], R37 ;  /* 0x0002c02536007388 */ /* 0x000fe20000000800 */
[----:B------:R-:W-:-:S03]  /*0bc0*/  LOP3.LUT R4, R18, 0x400, RZ, 0xfc, !PT ;  /* 0x0000040012047812 */ /* 0x000fc600078efcff */
[----:B------:R-:W-:Y:S01]  /*0bd0*/  STS [R55+0x3c0], R32 ;  /* 0x0003c02037007388 */ /* 0x000fe20000000800 */
[----:B------:R-:W-:Y:S02]  /*0be0*/  LOP3.LUT R5, R18, 0x800, RZ, 0xfc, !PT ;  /* 0x0000080012057812 */ /* 0x000fe400078efcff */
[----:B------:R-:W-:Y:S02]  /*0bf0*/  SHF.R.U32.HI R4, RZ, 0x2, R4 ;  /* 0x00000002ff047819 */ /* 0x000fe40000011604 */
[----:B------:R-:W-:Y:S02]  /*0c00*/  SHF.R.U32.HI R5, RZ, 0x2, R5 ;  /* 0x00000002ff057819 */ /* 0x000fe40000011605 */
[----:B------:R-:W-:Y:S02]  /*0c10*/  LOP3.LUT R27, R27, 0xf0, RZ, 0xc0, !PT ;  /* 0x000000f01b1b7812 */ /* 0x000fe400078ec0ff */
[----:B------:R-:W-:Y:S02]  /*0c20*/  LOP3.LUT R4, R4, 0x1f0, RZ, 0xc0, !PT ;  /* 0x000001f004047812 */ /* 0x000fe400078ec0ff */
[----:B-1----:R-:W-:-:S02]  /*0c30*/  LOP3.LUT R6, R5, 0x2f0, RZ, 0xc0, !PT ;  /* 0x000002f005067812 */ /* 0x002fc400078ec0ff */
[----:B------:R-:W-:Y:S01]  /*0c40*/  IADD3 R27, R27, UR4, RZ ;  /* 0x000000041b1b7c10 */ /* 0x000fe2000fffe0ff */
[----:B------:R-:W-:Y:S01]  /*0c50*/  VIADD R5, R4, UR4 ;  /* 0x0000000404057c36 */ /* 0x000fe20008000000 */
[----:B------:R-:W-:Y:S02]  /*0c60*/  IADD3 R7, R6, UR4, RZ ;  /* 0x0000000406077c10 */ /* 0x000fe4000fffe0ff */
[C---:B------:R-:W-:Y:S01]  /*0c70*/  LEA R12, R18.reuse, R27, 0x2 ;  /* 0x0000001b120c7211 */ /* 0x040fe200078e10ff */
[----:B------:R-:W-:Y:S01]  /*0c80*/  BAR.SYNC.DEFER_BLOCKING 0x0 ;  /* 0x0000000000007b1d */ /* 0x000fe20000010000 */
[C---:B------:R-:W-:Y:S01]  /*0c90*/  IMAD R8, R18.reuse, 0x4, R5 ;  /* 0x0000000412087824 */ /* 0x040fe200078e0205 */
[----:B------:R-:W-:Y:S02]  /*0ca0*/  LEA R7, R18, R7, 0x2 ;  /* 0x0000000712077211 */ /* 0x000fe400078e10ff */
[----:B------:R-:W-:-:S04]  /*0cb0*/  SGXT R19, R19, 0x1 ;  /* 0x000000011313781a */ /* 0x000fc80000000200 */
[----:B------:R-:W-:Y:S01]  /*0cc0*/  LEA.HI R20, R19, R48, RZ, 0x8 ;  /* 0x0000003013147211 */ /* 0x000fe200078f40ff */
[----:B------:R-:W1:Y:S04]  /*0cd0*/  LDS.128 R12, [R12] ;  /* 0x000000000c0c7984 */ /* 0x000e680000000c00 */
[----:B------:R-:W3:Y:S04]  /*0ce0*/  LDS.128 R8, [R8+0x1000] ;  /* 0x0010000008087984 */ /* 0x000ee80000000c00 */
[----:B------:R-:W4:Y:S01]  /*0cf0*/  LDS.128 R4, [R7+0x2000] ;  /* 0x0020000007047984 */ /* 0x000f220000000c00 */
[----:B------:R-:W-:-:S02]  /*0d00*/  SHF.L.U32 R22, R20, 0x7, RZ ;  /* 0x0000000714167819 */ /* 0x000fc400000006ff */
[----:B------:R-:W-:Y:S02]  /*0d10*/  LOP3.LUT R21, R20, 0xffffff00, RZ, 0xc0, !PT ;  /* 0xffffff0014157812 */ /* 0x000fe400078ec0ff */
[----:B------:R-:W-:Y:S02]  /*0d20*/  LOP3.LUT R22, R22, 0xffff8000, RZ, 0xc0, !PT ;  /* 0xffff800016167812 */ /* 0x000fe400078ec0ff */
[----:B------:R-:W-:Y:S02]  /*0d30*/  LOP3.LUT R2, R0, R3, RZ, 0xfc, !PT ;  /* 0x0000000300027212 */ /* 0x000fe400078efcff */
[----:B------:R-:W-:Y:S02]  /*0d40*/  LOP3.LUT R23, R18, 0xc00, RZ, 0xfc, !PT ;  /* 0x00000c0012177812 */ /* 0x000fe400078efcff */
[----:B------:R-:W-:Y:S02]  /*0d50*/  LOP3.LUT R19, R0, 0x10, R3, 0xfe, !PT ;  /* 0x0000001000137812 */ /* 0x000fe400078efe03 */
[----:B------:R-:W-:-:S02]  /*0d60*/  LOP3.LUT R20, R0, 0x20, R3, 0xfe, !PT ;  /* 0x0000002000147812 */ /* 0x000fc400078efe03 */
[----:B------:R-:W-:Y:S02]  /*0d70*/  LOP3.LUT R0, R0, 0x30, R3, 0xfe, !PT ;  /* 0x0000003000007812 */ /* 0x000fe400078efe03 */
[----:B--2---:R-:W-:Y:S02]  /*0d80*/  IADD3 R25, R22, R48, -R21 ;  /* 0x0000003016197210 */ /* 0x004fe40007ffe815 */
[----:B------:R-:W-:Y:S02]  /*0d90*/  SHF.R.U32.HI R23, RZ, 0x2, R23 ;  /* 0x00000002ff177819 */ /* 0x000fe40000011617 */
[----:B------:R-:W-:Y:S02]  /*0da0*/  ISETP.GE.AND P1, PT, R2, 0x80, PT ;  /* 0x000000800200780c */ /* 0x000fe40003f26270 */
[----:B------:R-:W-:Y:S02]  /*0db0*/  ISETP.GE.AND P2, PT, R19, 0x80, PT ;  /* 0x000000801300780c */ /* 0x000fe40003f46270 */
[----:B------:R-:W-:Y:S01]  /*0dc0*/  ISETP.GE.AND P3, PT, R20, 0x80, PT ;  /* 0x000000801400780c */ /* 0x000fe20003f66270 */
[----:B------:R-:W-:Y:S01]  /*0dd0*/  IMAD R3, R2, 0x100, R25 ;  /* 0x0000010002037824 */ /* 0x000fe200078e0219 */
[----:B------:R-:W-:-:S02]  /*0de0*/  ISETP.GE.AND P0, PT, R0, 0x80, PT ;  /* 0x000000800000780c */ /* 0x000fc40003f06270 */
[----:B------:R-:W-:Y:S02]  /*0df0*/  LOP3.LUT R22, R23, 0x3f0, RZ, 0xc0, !PT ;  /* 0x000003f017167812 */ /* 0x000fe400078ec0ff */
[-C--:B------:R-:W-:Y:S02]  /*0e00*/  LEA R21, R19, R25.reuse, 0x8 ;  /* 0x0000001913157211 */ /* 0x080fe400078e40ff */
[----:B------:R-:W-:Y:S01]  /*0e10*/  LEA R23, R20, R25, 0x8 ;  /* 0x0000001914177211 */ /* 0x000fe200078e40ff */
[----:B0-----:R-:W-:-:S04]  /*0e20*/  IMAD.WIDE R2, R3, 0x4, R16 ;  /* 0x0000000403027825 */ /* 0x001fc800078e0210 */
[----:B------:R-:W-:Y:S02]  /*0e30*/  VIADD R19, R22, UR4 ;  /* 0x0000000416137c36 */ /* 0x000fe40008000000 */
[--C-:B------:R-:W-:Y:S01]  /*0e40*/  IMAD.WIDE R20, R21, 0x4, R16.reuse ;  /* 0x0000000415147825 */ /* 0x100fe200078e0210 */
[----:B-1----:R0:W-:Y:S03]  /*0e50*/  @!P1 STG.E.128 desc[UR6][R2.64], R12 ;  /* 0x0000000c02009986 */ /* 0x0021e6000c101d06 */
[----:B------:R-:W-:Y:S01]  /*0e60*/  IMAD.WIDE R22, R23, 0x4, R16 ;  /* 0x0000000417167825 */ /* 0x000fe200078e0210 */
[----:B---3--:R0:W-:Y:S01]  /*0e70*/  @!P2 STG.E.128 desc[UR6][R20.64], R8 ;  /* 0x000000081400a986 */ /* 0x0081e2000c101d06 */
[----:B------:R-:W-:-:S03]  /*0e80*/  LEA R19, R18, R19, 0x2 ;  /* 0x0000001312137211 */ /* 0x000fc600078e10ff */
[----:B----4-:R0:W-:Y:S02]  /*0e90*/  @!P3 STG.E.128 desc[UR6][R22.64], R4 ;  /* 0x000000041600b986 */ /* 0x0101e4000c101d06 */
[----:B0-----:R-:W-:Y:S05]  /*0ea0*/  @P0 EXIT ;  /* 0x000000000000094d */ /* 0x001fea0003800000 */
[----:B0-----:R-:W0:Y:S01]  /*0eb0*/  LDS.128 R4, [R19+0x3000] ;  /* 0x0030000013047984 */ /* 0x001e220000000c00 */
[----:B------:R-:W-:-:S05]  /*0ec0*/  LEA R25, R0, R25, 0x8 ;  /* 0x0000001900197211 */ /* 0x000fca00078e40ff */
[----:B------:R-:W-:-:S05]  /*0ed0*/  IMAD.WIDE R16, R25, 0x4, R16 ;  /* 0x0000000419107825 */ /* 0x000fca00078e0210 */
[----:B0-----:R-:W-:Y:S01]  /*0ee0*/  STG.E.128 desc[UR6][R16.64], R4 ;  /* 0x0000000410007986 */ /* 0x001fe2000c101d06 */
[----:B------:R-:W-:Y:S05]  /*0ef0*/  EXIT ;  /* 0x000000000000794d */ /* 0x000fea0003800000 */
.L_x_0:
[----:B------:R-:W-:-:S00]  /*0f00*/  BRA `(.L_x_0) ;  /* 0xfffffffc00fc7947 */ /* 0x000fc0000383ffff */
[----:B------:R-:W-:-:S00]  /*0f10*/  NOP ;  /* 0x0000000000007918 */ /* 0x000fc00000000000 */
        /* <DEDUP_REMOVED lines=14> */
.L_x_1:


//--------------------- .nv.shared.triton_poi_fused_add_convolution_mul_23 --------------------------
	.section	.nv.shared.triton_poi_fused_add_convolution_mul_23,"aw",@nobits
	.sectionflags	@""
	.align	16
	.zero		1024


//--------------------- .nv.constant0.triton_poi_fused_add_convolution_mul_23 --------------------------
	.section	.nv.constant0.triton_poi_fused_add_convolution_mul_23,"a",@progbits
	.sectionflags	@""
	.align	4
.nv.constant0.triton_poi_fused_add_convolution_mul_23:
	.zero		600
